	.headerflags	@"EF_CUDA_TEXMODE_UNIFIED EF_CUDA_64BIT_ADDRESS EF_CUDA_ACCELERATORS EF_CUDA_SM90 EF_CUDA_VIRTUAL_SM(EF_CUDA_SM90)"
	.elftype	@"ET_EXEC"


//--------------------- .nv.info                  --------------------------
	.section	.nv.info,"",@"SHT_CUDA_INFO"
	.align	4


	//----- nvinfo : EIATTR_REGCOUNT
	.align		4
        /*0000*/ 	.byte	0x04, 0x2f
        /*0002*/ 	.short	(.L_1 - .L_0)
	.align		4
.L_0:
        /*0004*/ 	.word	index@(triton_mm)
        /*0008*/ 	.word	0x0000003a


	//----- nvinfo : EIATTR_MIN_STACK_SIZE
	.align		4
.L_1:
        /*000c*/ 	.byte	0x04, 0x12
        /*000e*/ 	.short	(.L_3 - .L_2)
	.align		4
.L_2:
        /*0010*/ 	.word	index@(triton_mm)
        /*0014*/ 	.word	0x00000000


	//----- nvinfo : EIATTR_FRAME_SIZE
	.align		4
.L_3:
        /*0018*/ 	.byte	0x04, 0x11
        /*001a*/ 	.short	(.L_5 - .L_4)
	.align		4
.L_4:
        /*001c*/ 	.word	index@(triton_mm)
        /*0020*/ 	.word	0x00000000


	//----- nvinfo : EIATTR_MIN_STACK_SIZE
	.align		4
.L_5:
        /*0024*/ 	.byte	0x04, 0x12
        /*0026*/ 	.short	(.L_7 - .L_6)
	.align		4
.L_6:
        /*0028*/ 	.word	index@(triton_mm)
        /*002c*/ 	.word	0x00000000
.L_7:


//--------------------- .nv.info.triton_mm        --------------------------
	.section	.nv.info.triton_mm,"",@"SHT_CUDA_INFO"
	.sectionflags	@""
	.align	4


	//----- nvinfo : EIATTR_CUDA_API_VERSION
	.align		4
        /*0000*/ 	.byte	0x04, 0x37
        /*0002*/ 	.short	(.L_9 - .L_8)
.L_8:
        /*0004*/ 	.word	0x0000007c


	//----- nvinfo : EIATTR_KPARAM_INFO
	.align		4
.L_9:
        /*0008*/ 	.byte	0x04, 0x17
        /*000a*/ 	.short	(.L_11 - .L_10)
.L_10:
        /*000c*/ 	.word	0x00000000
        /*0010*/ 	.short	0x0003
        /*0012*/ 	.short	0x0018
        /*0014*/ 	.byte	0x00, 0xf0, 0x11, 0x00


	//----- nvinfo : EIATTR_KPARAM_INFO
	.align		4
.L_11:
        /*0018*/ 	.byte	0x04, 0x17
        /*001a*/ 	.short	(.L_13 - .L_12)
.L_12:
        /*001c*/ 	.word	0x00000000
        /*0020*/ 	.short	0x0002
        /*0022*/ 	.short	0x0010
        /*0024*/ 	.byte	0x00, 0xf0, 0x21, 0x00


	//----- nvinfo : EIATTR_KPARAM_INFO
	.align		4
.L_13:
        /*0028*/ 	.byte	0x04, 0x17
        /*002a*/ 	.short	(.L_15 - .L_14)
.L_14:
        /*002c*/ 	.word	0x00000000
        /*0030*/ 	.short	0x0001
        /*0032*/ 	.short	0x0008
        /*0034*/ 	.byte	0x00, 0xf0, 0x21, 0x00


	//----- nvinfo : EIATTR_KPARAM_INFO
	.align		4
.L_15:
        /*0038*/ 	.byte	0x04, 0x17
        /*003a*/ 	.short	(.L_17 - .L_16)
.L_16:
        /*003c*/ 	.word	0x00000000
        /*0040*/ 	.short	0x0000
        /*0042*/ 	.short	0x0000
        /*0044*/ 	.byte	0x00, 0xf0, 0x21, 0x00


	//----- nvinfo : EIATTR_SPARSE_MMA_MASK
	.align		4
.L_17:
        /*0048*/ 	.byte	0x03, 0x50
        /*004a*/ 	.short	0x0000


	//----- nvinfo : EIATTR_MAXREG_COUNT
	.align		4
        /*004c*/ 	.byte	0x03, 0x1b
        /*004e*/ 	.short	0x00ff


	//----- nvinfo : EIATTR_COOP_GROUP_MASK_REGIDS
	.align		4
        /*0050*/ 	.byte	0x04, 0x29
        /*0052*/ 	.short	(.L_19 - .L_18)


	//   ....[0]....
.L_18:
        /*0054*/ 	.word	0xffffffff


	//----- nvinfo : EIATTR_COOP_GROUP_INSTR_OFFSETS
	.align		4
.L_19:
        /*0058*/ 	.byte	0x04, 0x28
        /*005a*/ 	.short	(.L_21 - .L_20)


	//   ....[0]....
.L_20:
        /*005c*/ 	.word	0x00000870


	//----- nvinfo : EIATTR_EXIT_INSTR_OFFSETS
	.align		4
.L_21:
        /*0060*/ 	.byte	0x04, 0x1c
        /*0062*/ 	.short	(.L_23 - .L_22)


	//   ....[0]....
.L_22:
        /*0064*/ 	.word	0x00000040


	//   ....[1]....
        /*0068*/ 	.word	0x00000f00


	//   ....[2]....
        /*006c*/ 	.word	0x00000f50


	//----- nvinfo : EIATTR_MAX_THREADS
	.align		4
.L_23:
        /*0070*/ 	.byte	0x04, 0x05
        /*0072*/ 	.short	(.L_25 - .L_24)
.L_24:
        /*0074*/ 	.word	0x00000080
        /*0078*/ 	.word	0x00000001
        /*007c*/ 	.word	0x00000001


	//----- nvinfo : EIATTR_CBANK_PARAM_SIZE
	.align		4
.L_25:
        /*0080*/ 	.byte	0x03, 0x19
        /*0082*/ 	.short	0x001c


	//----- nvinfo : EIATTR_PARAM_CBANK
	.align		4
        /*0084*/ 	.byte	0x04, 0x0a
        /*0086*/ 	.short	(.L_27 - .L_26)
	.align		4
.L_26:
        /*0088*/ 	.word	index@(.nv.constant0.triton_mm)
        /*008c*/ 	.short	0x0210
        /*008e*/ 	.short	0x001c


	//----- nvinfo : EIATTR_SW_WAR
	.align		4
.L_27:
        /*0090*/ 	.byte	0x04, 0x36
        /*0092*/ 	.short	(.L_29 - .L_28)
.L_28:
        /*0094*/ 	.word	0x00000008
.L_29:


//--------------------- .nv.callgraph             --------------------------
	.section	.nv.callgraph,"",@"SHT_CUDA_CALLGRAPH"
	.align	4
	.sectionentsize	8
	.align		4
        /*0000*/ 	.word	0x00000000
	.align		4
        /*0004*/ 	.word	0xffffffff
	.align		4
        /*0008*/ 	.word	0x00000000
	.align		4
        /*000c*/ 	.word	0xfffffffe
	.align		4
        /*0010*/ 	.word	0x00000000
	.align		4
        /*0014*/ 	.word	0xfffffffd
	.align		4
        /*0018*/ 	.word	0x00000000
	.align		4
        /*001c*/ 	.word	0xfffffffc


//--------------------- .text.triton_mm           --------------------------
	.section	.text.triton_mm,"ax",@progbits
	.sectionflags	@"SHF_BARRIERS=1"
	.align	128
        .global         triton_mm
        .type           triton_mm,@function
        .size           triton_mm,(.L_x_2 - triton_mm)
        .other          triton_mm,@"STO_CUDA_ENTRY STV_DEFAULT"
triton_mm:
.text.triton_mm:
[----:B------:R-:W1:Y:S02]  /*0000*/  LDC R1, c[0x0][0x28] ;  /* 0x00000a00ff017b82 */ /* 0x000e640000000800 */
[----:B------:R-:W2:Y:S02]  /*0010*/  LDC R5, c[0x0][0x228] ;  /* 0x00008a00ff057b82 */ /* 0x000ea40000000800 */
[----:B--2---:R-:W-:-:S05]  /*0020*/  IMAD R0, R5, 0xc00, RZ ;  /* 0x00000c0005007824 */ /* 0x004fca00078e02ff */
[----:B------:R-:W-:-:S13]  /*0030*/  ISETP.NE.AND P0, PT, R0, RZ, PT ;  /* 0x000000ff0000720c */ /* 0x000fda0003f05270 */
[----:B------:R-:W-:Y:S05]  /*0040*/  @!P0 EXIT ;  /* 0x000000000000894d */ /* 0x000fea0003800000 */
[----:B------:R-:W2:Y:S01]  /*0050*/  S2R R13, SR_CTAID.X ;  /* 0x00000000000d7919 */ /* 0x000ea20000002500 */
[----:B------:R-:W-:Y:S01]  /*0060*/  VIADD R0, R5, 0x3f ;  /* 0x0000003f05007836 */ /* 0x000fe20000000000 */
[----:B------:R-:W-:Y:S01]  /*0070*/  IABS R21, R5 ;  /* 0x0000000500157213 */ /* 0x000fe20000000000 */
[----:B------:R-:W3:Y:S01]  /*0080*/  S2UR UR8, SR_CgaCtaId ;  /* 0x00000000000879c3 */ /* 0x000ee20000008800 */
[----:B------:R-:W-:Y:S01]  /*0090*/  UMOV UR4, 0x400 ;  /* 0x0000040000047882 */ /* 0x000fe20000000000 */
[----:B------:R-:W-:Y:S01]  /*00a0*/  ULDC.64 UR10, c[0x0][0x208] ;  /* 0x00008200000a7ab9 */ /* 0x000fe20000000a00 */
[----:B------:R-:W-:Y:S02]  /*00b0*/  SHF.R.S32.HI R3, RZ, 0x1f, R0 ;  /* 0x0000001fff037819 */ /* 0x000fe40000011400 */
[----:B------:R-:W-:Y:S02]  /*00c0*/  CS2R R24, SRZ ;  /* 0x0000000000187805 */ /* 0x000fe4000001ff00 */
[----:B------:R-:W-:-:S02]  /*00d0*/  CS2R R26, SRZ ;  /* 0x00000000001a7805 */ /* 0x000fc4000001ff00 */
[----:B------:R-:W-:Y:S02]  /*00e0*/  CS2R R28, SRZ ;  /* 0x00000000001c7805 */ /* 0x000fe4000001ff00 */
[----:B------:R-:W-:Y:S02]  /*00f0*/  LEA.HI R3, R3, R0, RZ, 0x6 ;  /* 0x0000000003037211 */ /* 0x000fe400078f30ff */
[----:B------:R-:W-:Y:S02]  /*0100*/  CS2R R30, SRZ ;  /* 0x00000000001e7805 */ /* 0x000fe4000001ff00 */
[----:B------:R-:W-:Y:S02]  /*0110*/  CS2R R32, SRZ ;  /* 0x0000000000207805 */ /* 0x000fe4000001ff00 */
[----:B------:R-:W-:Y:S02]  /*0120*/  CS2R R34, SRZ ;  /* 0x0000000000227805 */ /* 0x000fe4000001ff00 */
[----:B------:R-:W-:-:S02]  /*0130*/  CS2R R36, SRZ ;  /* 0x0000000000247805 */ /* 0x000fc4000001ff00 */
[----:B------:R-:W-:Y:S02]  /*0140*/  CS2R R38, SRZ ;  /* 0x0000000000267805 */ /* 0x000fe4000001ff00 */
[----:B------:R-:W-:Y:S02]  /*0150*/  CS2R R40, SRZ ;  /* 0x0000000000287805 */ /* 0x000fe4000001ff00 */
[----:B------:R-:W-:Y:S02]  /*0160*/  CS2R R42, SRZ ;  /* 0x00000000002a7805 */ /* 0x000fe4000001ff00 */
[----:B------:R-:W-:Y:S02]  /*0170*/  CS2R R44, SRZ ;  /* 0x00000000002c7805 */ /* 0x000fe4000001ff00 */
[----:B------:R-:W-:Y:S02]  /*0180*/  CS2R R46, SRZ ;  /* 0x00000000002e7805 */ /* 0x000fe4000001ff00 */
[----:B------:R-:W-:-:S02]  /*0190*/  CS2R R48, SRZ ;  /* 0x0000000000307805 */ /* 0x000fc4000001ff00 */
[----:B------:R-:W-:Y:S02]  /*01a0*/  CS2R R50, SRZ ;  /* 0x0000000000327805 */ /* 0x000fe4000001ff00 */
[----:B------:R-:W-:Y:S02]  /*01b0*/  CS2R R52, SRZ ;  /* 0x0000000000347805 */ /* 0x000fe4000001ff00 */
[----:B------:R-:W-:Y:S01]  /*01c0*/  CS2R R54, SRZ ;  /* 0x0000000000367805 */ /* 0x000fe2000001ff00 */
[----:B------:R-:W-:Y:S01]  /*01d0*/  UMOV UR9, 0xffffffff ;  /* 0xffffffff00097882 */ /* 0x000fe20000000000 */
[----:B---3--:R-:W-:Y:S01]  /*01e0*/  UPRMT UR8, UR8, 0x654, UR4 ;  /* 0x0000065408087896 */ /* 0x008fe20008000004 */
[C---:B--2---:R-:W-:Y:S01]  /*01f0*/  IMAD.HI R2, R13.reuse, 0x2aaaaaab, RZ ;  /* 0x2aaaaaab0d027827 */ /* 0x044fe200078e02ff */
[----:B------:R-:W-:Y:S02]  /*0200*/  IABS R11, R13 ;  /* 0x0000000d000b7213 */ /* 0x000fe40000000000 */
[----:B------:R-:W-:-:S02]  /*0210*/  ISETP.GE.AND P1, PT, R13, RZ, PT ;  /* 0x000000ff0d00720c */ /* 0x000fc40003f26270 */
[----:B------:R-:W-:-:S04]  /*0220*/  SHF.R.U32.HI R7, RZ, 0x1f, R2 ;  /* 0x0000001fff077819 */ /* 0x000fc80000011602 */
[----:B------:R-:W-:-:S05]  /*0230*/  LEA.HI.SX32 R4, R2, R7, 0x1a ;  /* 0x0000000702047211 */ /* 0x000fca00078fd2ff */
[C---:B------:R-:W-:Y:S02]  /*0240*/  IMAD.SHL.U32 R0, R4.reuse, 0x8, RZ ;  /* 0x0000000804007824 */ /* 0x040fe400078e00ff */
[----:B------:R-:W-:-:S03]  /*0250*/  IMAD R13, R4, -0x180, R13 ;  /* 0xfffffe80040d7824 */ /* 0x000fc600078e020d */
[----:B------:R-:W-:Y:S02]  /*0260*/  LEA.HI.SX32 R3, R3, -R0, 0x1a ;  /* 0x8000000003037211 */ /* 0x000fe400078fd2ff */
[----:B------:R-:W-:Y:S02]  /*0270*/  IABS R19, R13 ;  /* 0x0000000d00137213 */ /* 0x000fe40000000000 */
[----:B------:R-:W-:-:S04]  /*0280*/  VIMNMX R6, R3, 0x8, PT ;  /* 0x0000000803067848 */ /* 0x000fc80003fe0100 */
[-C--:B------:R-:W-:Y:S02]  /*0290*/  IABS R15, R6.reuse ;  /* 0x00000006000f7213 */ /* 0x080fe40000000000 */
[----:B------:R-:W-:Y:S02]  /*02a0*/  IABS R10, R6 ;  /* 0x00000006000a7213 */ /* 0x000fe40000000000 */
[----:B------:R-:W2:Y:S03]  /*02b0*/  I2F.RP R7, R15 ;  /* 0x0000000f00077306 */ /* 0x000ea60000209400 */
[----:B------:R-:W-:-:S05]  /*02c0*/  IMAD.MOV R17, RZ, RZ, -R10 ;  /* 0x000000ffff117224 */ /* 0x000fca00078e0a0a */
[----:B--2---:R-:W2:Y:S02]  /*02d0*/  MUFU.RCP R7, R7 ;  /* 0x0000000700077308 */ /* 0x004ea40000001000 */
[----:B--2---:R-:W-:Y:S02]  /*02e0*/  VIADD R2, R7, 0xffffffe ;  /* 0x0ffffffe07027836 */ /* 0x004fe40000000000 */
[----:B------:R-:W2:Y:S04]  /*02f0*/  S2R R7, SR_TID.X ;  /* 0x0000000000077919 */ /* 0x000ea80000002100 */
[----:B------:R3:W4:Y:S02]  /*0300*/  F2I.FTZ.U32.TRUNC.NTZ R3, R2 ;  /* 0x0000000200037305 */ /* 0x000724000021f000 */
[----:B---3--:R-:W-:-:S02]  /*0310*/  IMAD.MOV.U32 R2, RZ, RZ, RZ ;  /* 0x000000ffff027224 */ /* 0x008fc400078e00ff */
[----:B----4-:R-:W-:-:S04]  /*0320*/  IMAD.MOV R8, RZ, RZ, -R3 ;  /* 0x000000ffff087224 */ /* 0x010fc800078e0a03 */
[----:B------:R-:W-:-:S04]  /*0330*/  IMAD R9, R8, R15, RZ ;  /* 0x0000000f08097224 */ /* 0x000fc800078e02ff */
[----:B------:R-:W-:Y:S02]  /*0340*/  IMAD.HI.U32 R8, R3, R9, R2 ;  /* 0x0000000903087227 */ /* 0x000fe400078e0002 */
[----:B------:R-:W3:Y:S04]  /*0350*/  I2F.RP R9, R21 ;  /* 0x0000001500097306 */ /* 0x000ee80000209400 */
[----:B------:R-:W-:Y:S01]  /*0360*/  IMAD.HI.U32 R2, R8, R11, RZ ;  /* 0x0000000b08027227 */ /* 0x000fe200078e00ff */
[----:B--2---:R-:W-:-:S03]  /*0370*/  SHF.R.U32.HI R14, RZ, 0x1, R7 ;  /* 0x00000001ff0e7819 */ /* 0x004fc60000011607 */
[----:B------:R-:W-:Y:S01]  /*0380*/  IMAD R2, R2, R17, R11 ;  /* 0x0000001102027224 */ /* 0x000fe200078e020b */
[----:B------:R-:W-:Y:S01]  /*0390*/  SGXT.U32 R14, R14, 0x6 ;  /* 0x000000060e0e781a */ /* 0x000fe20000000000 */
[----:B------:R-:W-:-:S03]  /*03a0*/  IMAD.HI.U32 R8, R8, R19, RZ ;  /* 0x0000001308087227 */ /* 0x000fc600078e00ff */
[C---:B------:R-:W-:Y:S01]  /*03b0*/  ISETP.GT.U32.AND P0, PT, R15.reuse, R2, PT ;  /* 0x000000020f00720c */ /* 0x040fe20003f04070 */
[----:B------:R-:W-:Y:S01]  /*03c0*/  IMAD R4, R8, R17, R19 ;  /* 0x0000001108047224 */ /* 0x000fe200078e0213 */
[----:B---3--:R-:W2:Y:S04]  /*03d0*/  MUFU.RCP R9, R9 ;  /* 0x0000000900097308 */ /* 0x008ea80000001000 */
[----:B------:R-:W-:-:S07]  /*03e0*/  ISETP.GT.U32.AND P3, PT, R15, R4, PT ;  /* 0x000000040f00720c */ /* 0x000fce0003f64070 */
[----:B------:R-:W-:Y:S02]  /*03f0*/  @!P0 IMAD.IADD R2, R2, 0x1, -R15 ;  /* 0x0000000102028824 */ /* 0x000fe400078e0a0f */
[----:B--2---:R-:W-:-:S03]  /*0400*/  VIADD R3, R9, 0xffffffe ;  /* 0x0ffffffe09037836 */ /* 0x004fc60000000000 */
[----:B------:R-:W-:Y:S01]  /*0410*/  ISETP.GT.U32.AND P0, PT, R15, R2, PT ;  /* 0x000000020f00720c */ /* 0x000fe20003f04070 */
[----:B------:R-:W-:Y:S01]  /*0420*/  @!P3 IMAD.IADD R4, R4, 0x1, -R15 ;  /* 0x000000010404b824 */ /* 0x000fe200078e0a0f */
[----:B------:R-:W-:Y:S01]  /*0430*/  LOP3.LUT R9, RZ, R6, RZ, 0x33, !PT ;  /* 0x00000006ff097212 */ /* 0x000fe200078e33ff */
[----:B------:R-:W-:Y:S01]  /*0440*/  @!P3 VIADD R8, R8, 0x1 ;  /* 0x000000010808b836 */ /* 0x000fe20000000000 */
[----:B------:R-:W2:Y:S02]  /*0450*/  F2I.FTZ.U32.TRUNC.NTZ R3, R3 ;  /* 0x0000000300037305 */ /* 0x000ea4000021f000 */
[----:B------:R-:W-:-:S07]  /*0460*/  ISETP.GE.U32.AND P2, PT, R4, R15, PT ;  /* 0x0000000f0400720c */ /* 0x000fce0003f46070 */
[----:B------:R-:W-:Y:S01]  /*0470*/  @!P0 IMAD.IADD R2, R2, 0x1, -R15 ;  /* 0x0000000102028824 */ /* 0x000fe200078e0a0f */
[----:B------:R-:W-:Y:S02]  /*0480*/  ISETP.NE.AND P0, PT, R6, RZ, PT ;  /* 0x000000ff0600720c */ /* 0x000fe40003f05270 */
[----:B------:R-:W-:Y:S01]  /*0490*/  LOP3.LUT R6, R13, R6, RZ, 0x3c, !PT ;  /* 0x000000060d067212 */ /* 0x000fe200078e3cff */
[----:B------:R-:W-:Y:S02]  /*04a0*/  @!P1 IMAD.MOV R2, RZ, RZ, -R2 ;  /* 0x000000ffff029224 */ /* 0x000fe400078e0a02 */
[----:B------:R-:W-:Y:S01]  /*04b0*/  @P2 VIADD R8, R8, 0x1 ;  /* 0x0000000108082836 */ /* 0x000fe20000000000 */
[----:B------:R-:W-:Y:S02]  /*04c0*/  ISETP.GE.AND P1, PT, R6, RZ, PT ;  /* 0x000000ff0600720c */ /* 0x000fe40003f26270 */
[----:B------:R-:W-:Y:S01]  /*04d0*/  SEL R11, R9, R2, !P0 ;  /* 0x00000002090b7207 */ /* 0x000fe20004000000 */
[----:B------:R-:W-:Y:S01]  /*04e0*/  IMAD.MOV.U32 R2, RZ, RZ, RZ ;  /* 0x000000ffff027224 */ /* 0x000fe200078e00ff */
[----:B------:R-:W-:-:S03]  /*04f0*/  SHF.R.U32.HI R6, RZ, 0x3, R7 ;  /* 0x00000003ff067819 */ /* 0x000fc60000011607 */
[----:B------:R-:W-:Y:S02]  /*0500*/  IMAD.IADD R11, R0, 0x1, R11 ;  /* 0x00000001000b7824 */ /* 0x000fe400078e020b */
[--C-:B--2---:R-:W-:Y:S02]  /*0510*/  IMAD.MOV R0, RZ, RZ, -R3.reuse ;  /* 0x000000ffff007224 */ /* 0x104fe400078e0a03 */
[----:B------:R-:W-:Y:S02]  /*0520*/  IMAD.SHL.U32 R12, R11, 0x40, RZ ;  /* 0x000000400b0c7824 */ /* 0x000fe400078e00ff */
[----:B------:R-:W-:Y:S02]  /*0530*/  IMAD R11, R0, R21, RZ ;  /* 0x00000015000b7224 */ /* 0x000fe400078e02ff */
[----:B------:R-:W-:Y:S01]  /*0540*/  @!P1 IMAD.MOV R8, RZ, RZ, -R8 ;  /* 0x000000ffff089224 */ /* 0x000fe200078e0a08 */
[----:B------:R-:W-:Y:S01]  /*0550*/  LOP3.LUT R10, R12, R14, RZ, 0xfc, !PT ;  /* 0x0000000e0c0a7212 */ /* 0x000fe200078efcff */
[----:B------:R-:W-:-:S03]  /*0560*/  IMAD.HI.U32 R2, R3, R11, R2 ;  /* 0x0000000b03027227 */ /* 0x000fc600078e0002 */
[----:B------:R-:W-:Y:S02]  /*0570*/  IABS R0, R10 ;  /* 0x0000000a00007213 */ /* 0x000fe40000000000 */
[----:B------:R-:W-:Y:S02]  /*0580*/  SEL R3, R9, R8, !P0 ;  /* 0x0000000809037207 */ /* 0x000fe40004000000 */
[----:B------:R-:W2:Y:S01]  /*0590*/  LDC.64 R8, c[0x0][0x210] ;  /* 0x00008400ff087b82 */ /* 0x000ea20000000a00 */
[----:B------:R-:W-:Y:S01]  /*05a0*/  IMAD.HI.U32 R2, R2, R0, RZ ;  /* 0x0000000002027227 */ /* 0x000fe200078e00ff */
[----:B------:R-:W-:-:S03]  /*05b0*/  ISETP.NE.AND P0, PT, R5, RZ, PT ;  /* 0x000000ff0500720c */ /* 0x000fc60003f05270 */
[----:B------:R-:W-:Y:S02]  /*05c0*/  IMAD.MOV R2, RZ, RZ, -R2 ;  /* 0x000000ffff027224 */ /* 0x000fe400078e0a02 */
[----:B------:R-:W-:Y:S02]  /*05d0*/  IMAD.SHL.U32 R3, R3, 0x40, RZ ;  /* 0x0000004003037824 */ /* 0x000fe400078e00ff */
[----:B------:R-:W-:-:S03]  /*05e0*/  IMAD R0, R21, R2, R0 ;  /* 0x0000000215007224 */ /* 0x000fc600078e0200 */
[----:B------:R-:W-:Y:S02]  /*05f0*/  LOP3.LUT R4, R3, R14, RZ, 0xfc, !PT ;  /* 0x0000000e03047212 */ /* 0x000fe400078efcff */
[----:B------:R-:W-:-:S03]  /*0600*/  ISETP.GT.U32.AND P2, PT, R21, R0, PT ;  /* 0x000000001500720c */ /* 0x000fc60003f44070 */
[----:B------:R-:W-:-:S05]  /*0610*/  IMAD.HI R2, R4, 0x2aaaaaab, RZ ;  /* 0x2aaaaaab04027827 */ /* 0x000fca00078e02ff */
[----:B------:R-:W-:-:S04]  /*0620*/  SHF.R.U32.HI R15, RZ, 0x1f, R2 ;  /* 0x0000001fff0f7819 */ /* 0x000fc80000011602 */
[----:B------:R-:W-:Y:S01]  /*0630*/  LEA.HI R15, R2, R15, RZ, 0x17 ;  /* 0x0000000f020f7211 */ /* 0x000fe200078fb8ff */
[----:B------:R-:W-:Y:S01]  /*0640*/  @!P2 IMAD.IADD R0, R0, 0x1, -R21 ;  /* 0x000000010000a824 */ /* 0x000fe200078e0a15 */
[----:B------:R-:W-:Y:S02]  /*0650*/  ISETP.GE.AND P2, PT, R10, RZ, PT ;  /* 0x000000ff0a00720c */ /* 0x000fe40003f46270 */
[----:B------:R-:W3:Y:S01]  /*0660*/  LDC.64 R10, c[0x0][0x218] ;  /* 0x00008600ff0a7b82 */ /* 0x000ee20000000a00 */
[----:B------:R-:W-:Y:S01]  /*0670*/  IMAD R15, R15, -0xc00, R4 ;  /* 0xfffff4000f0f7824 */ /* 0x000fe200078e0204 */
[----:B------:R-:W-:Y:S02]  /*0680*/  ISETP.GT.U32.AND P1, PT, R21, R0, PT ;  /* 0x000000001500720c */ /* 0x000fe40003f24070 */
[----:B------:R-:W-:-:S11]  /*0690*/  SHF.R.U32.HI R4, RZ, 0x5, R7 ;  /* 0x00000005ff047819 */ /* 0x000fd60000011607 */
[----:B------:R-:W-:-:S04]  /*06a0*/  @!P1 IMAD.IADD R0, R0, 0x1, -R21 ;  /* 0x0000000100009824 */ /* 0x000fc800078e0a15 */
[----:B------:R-:W-:Y:S02]  /*06b0*/  IMAD.MOV.U32 R13, RZ, RZ, R0 ;  /* 0x000000ffff0d7224 */ /* 0x000fe400078e0000 */
[----:B------:R-:W-:Y:S02]  /*06c0*/  IMAD.SHL.U32 R0, R7, 0x8, RZ ;  /* 0x0000000807007824 */ /* 0x000fe400078e00ff */
[----:B------:R-:W-:Y:S01]  /*06d0*/  @!P2 IMAD.MOV R13, RZ, RZ, -R13 ;  /* 0x000000ffff0da224 */ /* 0x000fe200078e0a0d */
[----:B------:R-:W-:Y:S02]  /*06e0*/  @!P0 LOP3.LUT R13, RZ, R5, RZ, 0x33, !PT ;  /* 0x00000005ff0d8212 */ /* 0x000fe400078e33ff */
[----:B------:R-:W-:Y:S02]  /*06f0*/  LOP3.LUT R2, R0, 0x8, RZ, 0xc0, !PT ;  /* 0x0000000800027812 */ /* 0x000fe400078ec0ff */
[----:B------:R-:W-:-:S03]  /*0700*/  LOP3.LUT R17, R0, 0x8, R7, 0x48, !PT ;  /* 0x0000000800117812 */ /* 0x000fc600078e4807 */
[--C-:B------:R-:W-:Y:S02]  /*0710*/  IMAD R15, R15, 0x40, R2.reuse ;  /* 0x000000400f0f7824 */ /* 0x100fe400078e0202 */
[----:B------:R-:W-:Y:S02]  /*0720*/  IMAD R17, R14, 0x10, R17 ;  /* 0x000000100e117824 */ /* 0x000fe400078e0211 */
[----:B------:R-:W-:Y:S01]  /*0730*/  IMAD R13, R13, 0x40, R2 ;  /* 0x000000400d0d7824 */ /* 0x000fe200078e0202 */
[----:B------:R-:W-:Y:S01]  /*0740*/  SHF.R.U32.HI R2, RZ, 0x3, R7 ;  /* 0x00000003ff027819 */ /* 0x000fe20000011607 */
[----:B---3--:R-:W-:Y:S01]  /*0750*/  IMAD.WIDE R10, R15, 0x2, R10 ;  /* 0x000000020f0a7825 */ /* 0x008fe200078e020a */
[----:B------:R-:W-:-:S03]  /*0760*/  LEA R15, R17, UR8, 0x1 ;  /* 0x00000008110f7c11 */ /* 0x000fc6000f8e08ff */
[----:B--2---:R-:W-:Y:S01]  /*0770*/  IMAD.WIDE R8, R13, 0x2, R8 ;  /* 0x000000020d087825 */ /* 0x004fe200078e0208 */
[----:B------:R-:W-:Y:S02]  /*0780*/  SGXT.U32 R13, R2, 0x4 ;  /* 0x00000004020d781a */ /* 0x000fe40000000000 */
[----:B------:R-:W-:Y:S02]  /*0790*/  IADD3 R16, P0, R10, 0x20, RZ ;  /* 0x000000200a107810 */ /* 0x000fe40007f1e0ff */
[----:B------:R-:W-:Y:S01]  /*07a0*/  @!PT LDS RZ, [RZ] ;  /* 0x00000000fffff984 */ /* 0x000fe20000000800 */
[----:B------:R-:W-:Y:S01]  /*07b0*/  @!PT LDS RZ, [RZ] ;  /* 0x00000000fffff984 */ /* 0x000fe20000000800 */
[----:B------:R-:W-:Y:S01]  /*07c0*/  @!PT LDS RZ, [RZ] ;  /* 0x00000000fffff984 */ /* 0x000fe20000000800 */
[----:B------:R-:W-:Y:S01]  /*07d0*/  LDGSTS.E.BYPASS.128 [R15], desc[UR10][R8.64] ;  /* 0x00000000080f7fae */ /* 0x000fe2000b901c4a */
[----:B------:R-:W-:Y:S02]  /*07e0*/  IADD3 R14, P1, R8, 0x20, RZ ;  /* 0x00000020080e7810 */ /* 0x000fe40007f3e0ff */
[----:B------:R-:W-:Y:S01]  /*07f0*/  LOP3.LUT R2, R12, R13, RZ, 0xfc, !PT ;  /* 0x0000000d0c027212 */ /* 0x000fe200078efcff */
[----:B------:R-:W0:Y:S01]  /*0800*/  LDGDEPBAR ;  /* 0x00000000000079af */ /* 0x000e220000000000 */
[----:B------:R-:W-:Y:S01]  /*0810*/  IMAD.X R19, RZ, RZ, R11, P0 ;  /* 0x000000ffff137224 */ /* 0x000fe200000e060b */
[----:B------:R-:W-:Y:S01]  /*0820*/  CS2R R12, SRZ ;  /* 0x00000000000c7805 */ /* 0x000fe2000001ff00 */
[----:B------:R-:W-:Y:S01]  /*0830*/  IMAD.X R17, RZ, RZ, R9, P1 ;  /* 0x000000ffff117224 */ /* 0x000fe200008e0609 */
[----:B------:R2:W-:Y:S04]  /*0840*/  LDGSTS.E.BYPASS.128 [R15+0x1000], desc[UR10][R10.64] ;  /* 0x010000000a0f7fae */ /* 0x0005e8000b901c4a */
[----:B------:R-:W0:Y:S01]  /*0850*/  LDGDEPBAR ;  /* 0x00000000000079af */ /* 0x000e220000000000 */
[----:B--2---:R-:W-:-:S07]  /*0860*/  LOP3.LUT R10, R4, 0x7fffffc, RZ, 0xc0, !PT ;  /* 0x07fffffc040a7812 */ /* 0x004fce00078ec0ff */
.L_x_0:
[----:B--2---:R-:W2:Y:S01]  /*0870*/  SHFL.IDX PT, R8, R10, RZ, 0x1f ;  /* 0x00001fff0a087589 */ /* 0x004ea200000e0000 */
[----:B------:R-:W-:Y:S01]  /*0880*/  UIADD3 UR9, UR9, 0x1, URZ ;  /* 0x0000000109097890 */ /* 0x000fe2000fffe03f */
[----:B------:R-:W-:-:S04]  /*0890*/  DEPBAR.LE SB0, 0x0 ;  /* 0x000080000000791a */ /* 0x000fc80000000000 */
[----:B------:R-:W-:Y:S01]  /*08a0*/  UISETP.GE.AND UP0, UPT, UR9, 0x2, UPT ;  /* 0x000000020900788c */ /* 0x000fe2000bf06270 */
[----:B------:R-:W-:Y:S01]  /*08b0*/  BAR.SYNC.DEFER_BLOCKING 0x0 ;  /* 0x0000000000007b1d */ /* 0x000fe20000010000 */
[----:B------:R-:W-:Y:S01]  /*08c0*/  VIADD R12, R12, 0x1 ;  /* 0x000000010c0c7836 */ /* 0x000fe20000000000 */
[C---:B------:R-:W-:Y:S01]  /*08d0*/  ISETP.GE.U32.AND P0, PT, R13.reuse, 0x30, PT ;  /* 0x000000300d00780c */ /* 0x040fe20003f06070 */
[----:B------:R-:W-:Y:S01]  /*08e0*/  USEL UR9, UR9, URZ, !UP0 ;  /* 0x0000003f09097287 */ /* 0x000fe2000c000000 */
[----:B------:R-:W-:Y:S02]  /*08f0*/  IMAD.MOV.U32 R9, RZ, RZ, R17 ;  /* 0x000000ffff097224 */ /* 0x000fe400078e0011 */
[----:B------:R-:W-:Y:S01]  /*0900*/  ISETP.GE.AND P1, PT, R12, 0x2, PT ;  /* 0x000000020c00780c */ /* 0x000fe20003f26270 */
[----:B------:R-:W-:-:S03]  /*0910*/  VIADD R13, R13, 0x10 ;  /* 0x000000100d0d7836 */ /* 0x000fc60000000000 */
[----:B------:R-:W-:-:S05]  /*0920*/  SEL R12, R12, RZ, !P1 ;  /* 0x000000ff0c0c7207 */ /* 0x000fca0004800000 */
[----:B------:R-:W-:Y:S01]  /*0930*/  IMAD R11, R12, 0x800, R15 ;  /* 0x000008000c0b7824 */ /* 0x000fe200078e020f */
[----:B--2---:R-:W-:Y:S01]  /*0940*/  R2UR UR4, R8 ;  /* 0x00000000080472ca */ /* 0x004fe200000e0000 */
[----:B------:R-:W-:Y:S01]  /*0950*/  IMAD.MOV.U32 R8, RZ, RZ, R14 ;  /* 0x000000ffff087224 */ /* 0x000fe200078e000e */
[----:B------:R-:W-:Y:S01]  /*0960*/  IADD3 R14, P2, R14, 0x20, RZ ;  /* 0x000000200e0e7810 */ /* 0x000fe20007f5e0ff */
[----:B------:R-:W-:-:S04]  /*0970*/  WARPGROUP.ARRIVE ;  /* 0x00000000000079c5 */ /* 0x000fc80000000000 */
[----:B------:R-:W-:-:S06]  /*0980*/  IMAD.X R17, RZ, RZ, R17, P2 ;  /* 0x000000ffff117224 */ /* 0x000fcc00010e0611 */
[----:B------:R-:W-:Y:S02]  /*0990*/  USHF.L.U32 UR5, UR4, 0x5, URZ ;  /* 0x0000000504057899 */ /* 0x000fe4000800063f */
[----:B------:R-:W-:Y:S02]  /*09a0*/  ULEA UR4, UR9, UR8, 0xb ;  /* 0x0000000809047291 */ /* 0x000fe4000f8e583f */
[----:B------:R-:W-:Y:S02]  /*09b0*/  ULOP3.LUT UR5, UR5, 0x60, URZ, 0xc0, !UPT ;  /* 0x0000006005057892 */ /* 0x000fe4000f8ec03f */
[----:B------:R-:W-:Y:S02]  /*09c0*/  USHF.R.U32.HI UR6, URZ, 0x4, UR4 ;  /* 0x000000043f067899 */ /* 0x000fe40008011604 */
[----:B------:R-:W-:Y:S02]  /*09d0*/  UIADD3 UR4, UR4, 0x1000, URZ ;  /* 0x0000100004047890 */ /* 0x000fe4000fffe03f */
[----:B------:R-:W-:-:S02]  /*09e0*/  ULOP3.LUT UR6, UR6, 0x3fff, URZ, 0xc0, !UPT ;  /* 0x00003fff06067892 */ /* 0x000fc4000f8ec03f */
[----:B------:R-:W-:Y:S02]  /*09f0*/  USHF.R.U32.HI UR4, URZ, 0x4, UR4 ;  /* 0x000000043f047899 */ /* 0x000fe40008011604 */
[----:B------:R-:W-:Y:S02]  /*0a00*/  UIADD3 UR5, UP0, UR5, UR6, URZ ;  /* 0x0000000605057290 */ /* 0x000fe4000ff1e03f */
[----:B------:R-:W-:Y:S02]  /*0a10*/  ULOP3.LUT UR4, UR4, 0x3fff, URZ, 0xc0, !UPT ;  /* 0x00003fff04047892 */ /* 0x000fe4000f8ec03f */
[----:B------:R-:W-:Y:S02]  /*0a20*/  UIADD3.X UR7, URZ, URZ, URZ, UP0, !UPT ;  /* 0x0000003f3f077290 */ /* 0x000fe400087fe43f */
[----:B------:R-:W-:Y:S02]  /*0a30*/  ULOP3.LUT UR6, UR4, 0x800000, URZ, 0xfc, !UPT ;  /* 0x0080000004067892 */ /* 0x000fe4000f8efc3f */
[----:B------:R-:W-:-:S02]  /*0a40*/  ULOP3.LUT UR4, UR5, 0x800000, URZ, 0xfc, !UPT ;  /* 0x0080000005047892 */ /* 0x000fc4000f8efc3f */
[----:B------:R-:W-:-:S03]  /*0a50*/  ULOP3.LUT UR5, UR7, 0xc0000010, URZ, 0xfc, !UPT ;  /* 0xc000001007057892 */ /* 0x000fc6000f8efc3f */
[----:B------:R-:W-:-:S06]  /*0a60*/  UMOV UR7, 0xc0000010 ;  /* 0xc000001000077882 */ /* 0x000fcc0000000000 */
[----:B------:R-:W-:Y:S03]  /*0a70*/  HGMMA.64x64x16.F32.BF16 R24, gdesc[UR4], R24, gsb0 ;  /* 0x00e00000041879f0 */ /* 0x000fe60008001818 */
[----:B------:R-:W-:Y:S02]  /*0a80*/  WARPGROUP.DEPBAR.LE gsb0, 0x1 ;  /* 0x00008000000079c5 */ /* 0x000fe40000010100 */
[----:B------:R-:W-:Y:S06]  /*0a90*/  BAR.SYNC.DEFER_BLOCKING 0x0 ;  /* 0x0000000000007b1d */ /* 0x000fec0000010000 */
[----:B------:R-:W-:Y:S01]  /*0aa0*/  @!PT LDS RZ, [RZ] ;  /* 0x00000000fffff984 */ /* 0x000fe20000000800 */
[----:B------:R-:W-:Y:S01]  /*0ab0*/  @!PT LDS RZ, [RZ] ;  /* 0x00000000fffff984 */ /* 0x000fe20000000800 */
[----:B------:R-:W-:Y:S01]  /*0ac0*/  @!PT LDS RZ, [RZ] ;  /* 0x00000000fffff984 */ /* 0x000fe20000000800 */
[----:B------:R2:W-:Y:S04]  /*0ad0*/  LDGSTS.E.BYPASS.128 [R11], desc[UR10][R8.64], !P0 ;  /* 0x00000000080b7fae */ /* 0x0005e8000c101c4a */
[----:B------:R-:W0:Y:S01]  /*0ae0*/  LDGDEPBAR ;  /* 0x00000000000079af */ /* 0x000e220000000000 */
[----:B--2---:R-:W-:Y:S01]  /*0af0*/  IMAD.MOV.U32 R8, RZ, RZ, R16 ;  /* 0x000000ffff087224 */ /* 0x004fe200078e0010 */
[----:B------:R-:W-:Y:S01]  /*0b00*/  IADD3 R16, P1, R16, 0x20, RZ ;  /* 0x0000002010107810 */ /* 0x000fe20007f3e0ff */
[----:B------:R-:W-:-:S04]  /*0b10*/  IMAD.MOV.U32 R9, RZ, RZ, R19 ;  /* 0x000000ffff097224 */ /* 0x000fc800078e0013 */
[----:B------:R-:W-:Y:S01]  /*0b20*/  IMAD.X R19, RZ, RZ, R19, P1 ;  /* 0x000000ffff137224 */ /* 0x000fe200008e0613 */
[----:B------:R2:W-:Y:S04]  /*0b30*/  LDGSTS.E.BYPASS.128 [R11+0x1000], desc[UR10][R8.64], !P0 ;  /* 0x01000000080b7fae */ /* 0x0005e8000c101c4a */
[----:B------:R-:W0:Y:S01]  /*0b40*/  LDGDEPBAR ;  /* 0x00000000000079af */ /* 0x000e220000000000 */
[----:B------:R-:W-:Y:S05]  /*0b50*/  @!P0 BRA `(.L_x_0) ;  /* 0xfffffffc00448947 */ /* 0x000fea000383ffff */
[----:B------:R-:W-:Y:S02]  /*0b60*/  WARPGROUP.DEPBAR.LE gsb0, 0x0 ;  /* 0x00008000000079c5 */ /* 0x000fe40000010000 */
[----:B------:R-:W-:-:S04]  /*0b70*/  DEPBAR.LE SB0, 0x0 ;  /* 0x000080000000791a */ /* 0x000fc80000000000 */
[----:B--2---:R-:W-:Y:S01]  /*0b80*/  IMAD.SHL.U32 R9, R6, 0x4, RZ ;  /* 0x0000000406097824 */ /* 0x004fe200078e00ff */
[----:B------:R-:W-:Y:S02]  /*0b90*/  LOP3.LUT R8, R7, 0xf, RZ, 0xc0, !PT ;  /* 0x0000000f07087812 */ /* 0x000fe400078ec0ff */
[----:B------:R-:W-:Y:S02]  /*0ba0*/  LOP3.LUT R4, R4, 0x3, RZ, 0xc0, !PT ;  /* 0x0000000304047812 */ /* 0x000fe400078ec0ff */
[----:B------:R-:W-:Y:S02]  /*0bb0*/  LOP3.LUT R9, R9, 0x8, RZ, 0xc0, !PT ;  /* 0x0000000809097812 */ /* 0x000fe400078ec0ff */
[----:B------:R-:W-:Y:S02]  /*0bc0*/  F2FP.BF16.F32.PACK_AB R24, R25, R24 ;  /* 0x000000181918723e */ /* 0x000fe400000010ff */
[----:B------:R-:W-:Y:S01]  /*0bd0*/  F2FP.BF16.F32.PACK_AB R25, R27, R26 ;  /* 0x0000001a1b19723e */ /* 0x000fe200000010ff */
[----:B------:R-:W-:Y:S01]  /*0be0*/  IMAD R9, R8, 0x48, R9 ;  /* 0x0000004808097824 */ /* 0x000fe200078e0209 */
[----:B------:R-:W-:-:S02]  /*0bf0*/  F2FP.BF16.F32.PACK_AB R32, R33, R32 ;  /* 0x000000202120723e */ /* 0x000fc400000010ff */
[----:B------:R-:W-:Y:S01]  /*0c00*/  F2FP.BF16.F32.PACK_AB R26, R29, R28 ;  /* 0x0000001c1d1a723e */ /* 0x000fe200000010ff */
[----:B------:R-:W-:Y:S01]  /*0c10*/  IMAD R9, R4, 0x480, R9 ;  /* 0x0000048004097824 */ /* 0x000fe200078e0209 */
[----:B------:R-:W-:Y:S02]  /*0c20*/  F2FP.BF16.F32.PACK_AB R27, R31, R30 ;  /* 0x0000001e1f1b723e */ /* 0x000fe400000010ff */
[----:B------:R-:W-:Y:S02]  /*0c30*/  F2FP.BF16.F32.PACK_AB R33, R35, R34 ;  /* 0x000000222321723e */ /* 0x000fe400000010ff */
[----:B------:R-:W-:Y:S02]  /*0c40*/  F2FP.BF16.F32.PACK_AB R40, R41, R40 ;  /* 0x000000282928723e */ /* 0x000fe400000010ff */
[----:B------:R-:W-:Y:S01]  /*0c50*/  LEA R20, R9, UR8, 0x1 ;  /* 0x0000000809147c11 */ /* 0x000fe2000f8e08ff */
[----:B------:R-:W-:Y:S01]  /*0c60*/  BAR.SYNC.DEFER_BLOCKING 0x0 ;  /* 0x0000000000007b1d */ /* 0x000fe20000010000 */
[----:B------:R-:W-:-:S02]  /*0c70*/  F2FP.BF16.F32.PACK_AB R34, R37, R36 ;  /* 0x000000242522723e */ /* 0x000fc400000010ff */
[----:B------:R-:W-:Y:S02]  /*0c80*/  F2FP.BF16.F32.PACK_AB R35, R39, R38 ;  /* 0x000000262723723e */ /* 0x000fe400000010ff */
[----:B------:R-:W-:Y:S02]  /*0c90*/  F2FP.BF16.F32.PACK_AB R41, R43, R42 ;  /* 0x0000002a2b29723e */ /* 0x000fe400000010ff */
[----:B------:R-:W-:Y:S02]  /*0ca0*/  F2FP.BF16.F32.PACK_AB R48, R49, R48 ;  /* 0x000000303130723e */ /* 0x000fe400000010ff */
[----:B------:R-:W-:Y:S02]  /*0cb0*/  F2FP.BF16.F32.PACK_AB R42, R45, R44 ;  /* 0x0000002c2d2a723e */ /* 0x000fe400000010ff */
[----:B------:R-:W-:Y:S02]  /*0cc0*/  F2FP.BF16.F32.PACK_AB R43, R47, R46 ;  /* 0x0000002e2f2b723e */ /* 0x000fe400000010ff */
[----:B------:R-:W-:-:S02]  /*0cd0*/  F2FP.BF16.F32.PACK_AB R49, R51, R50 ;  /* 0x000000323331723e */ /* 0x000fc400000010ff */
[----:B------:R-:W-:Y:S02]  /*0ce0*/  F2FP.BF16.F32.PACK_AB R50, R53, R52 ;  /* 0x000000343532723e */ /* 0x000fe400000010ff */
[----:B------:R-:W-:Y:S02]  /*0cf0*/  F2FP.BF16.F32.PACK_AB R51, R55, R54 ;  /* 0x000000363733723e */ /* 0x000fe400000010ff */
[----:B------:R-:W-:Y:S02]  /*0d00*/  LOP3.LUT R7, R6, 0x3, RZ, 0xc0, !PT ;  /* 0x0000000306077812 */ /* 0x000fe400078ec0ff */
[----:B------:R-:W-:Y:S01]  /*0d10*/  LOP3.LUT R3, R3, 0x38, R0, 0xf8, !PT ;  /* 0x0000003803037812 */ /* 0x000fe200078ef800 */
[----:B------:R2:W-:Y:S02]  /*0d20*/  STSM.16.M88.4 [R20], R24 ;  /* 0x0000001814007844 */ /* 0x0005e40000000200 */
[----:B------:R-:W-:Y:S01]  /*0d30*/  IMAD R7, R4, 0x4, R7 ;  /* 0x0000000404077824 */ /* 0x000fe200078e0207 */
[----:B------:R-:W-:Y:S01]  /*0d40*/  LOP3.LUT R4, R0, 0x38, RZ, 0xc0, !PT ;  /* 0x0000003800047812 */ /* 0x000fe200078ec0ff */
[----:B------:R-:W-:Y:S01]  /*0d50*/  IMAD R23, R2, 0xc00, R3 ;  /* 0x00000c0002177824 */ /* 0x000fe200078e0203 */
[----:B------:R-:W-:Y:S01]  /*0d60*/  STSM.16.M88.4 [R20+0x20], R32 ;  /* 0x0000202014007844 */ /* 0x000fe20000000200 */
[----:B------:R-:W-:-:S02]  /*0d70*/  ISETP.GE.AND P0, PT, R3, 0xc00, PT ;  /* 0x00000c000300780c */ /* 0x000fc40003f06270 */
[----:B------:R-:W-:Y:S01]  /*0d80*/  IMAD R4, R7, 0x48, R4 ;  /* 0x0000004807047824 */ /* 0x000fe200078e0204 */
[----:B------:R-:W-:Y:S01]  /*0d90*/  STSM.16.M88.4 [R20+0x40], R40 ;  /* 0x0000402814007844 */ /* 0x000fe20000000200 */
[----:B------:R-:W3:Y:S01]  /*0da0*/  LDC.64 R6, c[0x0][0x220] ;  /* 0x00008800ff067b82 */ /* 0x000ee20000000a00 */
[----:B------:R-:W-:Y:S01]  /*0db0*/  LOP3.LUT R0, R2, 0x10, RZ, 0xfc, !PT ;  /* 0x0000001002007812 */ /* 0x000fe200078efcff */
[C---:B------:R-:W-:Y:S01]  /*0dc0*/  VIADD R21, R23.reuse, 0xc000 ;  /* 0x0000c00017157836 */ /* 0x040fe20000000000 */
[----:B------:R4:W-:Y:S01]  /*0dd0*/  STSM.16.M88.4 [R20+0x60], R48 ;  /* 0x0000603014007844 */ /* 0x0009e20000000200 */
[----:B------:R-:W-:Y:S02]  /*0de0*/  LEA R22, R4, UR8, 0x1 ;  /* 0x0000000804167c11 */ /* 0x000fe4000f8e08ff */
[C---:B------:R-:W-:Y:S02]  /*0df0*/  LOP3.LUT R4, R2.reuse, 0x20, RZ, 0xfc, !PT ;  /* 0x0000002002047812 */ /* 0x040fe400078efcff */
[----:B------:R-:W-:Y:S01]  /*0e00*/  BAR.SYNC.DEFER_BLOCKING 0x0 ;  /* 0x0000000000007b1d */ /* 0x000fe20000010000 */
[C---:B------:R-:W-:Y:S01]  /*0e10*/  ISETP.LT.AND P3, PT, R2.reuse, R5, !P0 ;  /* 0x000000050200720c */ /* 0x040fe20004761270 */
[----:B--2---:R-:W-:Y:S01]  /*0e20*/  VIADD R25, R23, 0x18000 ;  /* 0x0001800017197836 */ /* 0x004fe20000000000 */
[----:B------:R-:W-:-:S02]  /*0e30*/  LOP3.LUT R2, R2, 0x30, RZ, 0xfc, !PT ;  /* 0x0000003002027812 */ /* 0x000fc400078efcff */
[-C--:B------:R-:W-:Y:S02]  /*0e40*/  ISETP.LT.AND P2, PT, R0, R5.reuse, !P0 ;  /* 0x000000050000720c */ /* 0x080fe40004741270 */
[-C--:B------:R-:W-:Y:S02]  /*0e50*/  ISETP.LT.AND P1, PT, R4, R5.reuse, !P0 ;  /* 0x000000050400720c */ /* 0x080fe40004721270 */
[----:B------:R-:W-:Y:S01]  /*0e60*/  ISETP.LT.AND P0, PT, R2, R5, !P0 ;  /* 0x000000050200720c */ /* 0x000fe20004701270 */
[----:B---3--:R-:W-:-:S04]  /*0e70*/  IMAD.WIDE R2, R23, 0x2, R6 ;  /* 0x0000000217027825 */ /* 0x008fc800078e0206 */
[--C-:B------:R-:W-:Y:S01]  /*0e80*/  IMAD.WIDE R4, R21, 0x2, R6.reuse ;  /* 0x0000000215047825 */ /* 0x100fe200078e0206 */
[----:B------:R-:W2:Y:S03]  /*0e90*/  LDS.128 R16, [R22] ;  /* 0x0000000016107984 */ /* 0x000ea60000000c00 */
[----:B----4-:R-:W-:Y:S01]  /*0ea0*/  IMAD.WIDE R20, R25, 0x2, R6 ;  /* 0x0000000219147825 */ /* 0x010fe200078e0206 */
[----:B------:R-:W3:Y:S04]  /*0eb0*/  LDS.128 R12, [R22+0x900] ;  /* 0x00090000160c7984 */ /* 0x000ee80000000c00 */
[----:B------:R-:W4:Y:S04]  /*0ec0*/  LDS.128 R8, [R22+0x1200] ;  /* 0x0012000016087984 */ /* 0x000f280000000c00 */
[----:B--2---:R2:W-:Y:S04]  /*0ed0*/  @P3 STG.E.128 desc[UR10][R2.64], R16 ;  /* 0x0000001002003986 */ /* 0x0045e8000c101d0a */
[----:B---3--:R2:W-:Y:S04]  /*0ee0*/  @P2 STG.E.128 desc[UR10][R4.64], R12 ;  /* 0x0000000c04002986 */ /* 0x0085e8000c101d0a */
[----:B----4-:R2:W-:Y:S01]  /*0ef0*/  @P1 STG.E.128 desc[UR10][R20.64], R8 ;  /* 0x0000000814001986 */ /* 0x0105e2000c101d0a */
[----:B------:R-:W-:Y:S05]  /*0f00*/  @!P0 EXIT ;  /* 0x000000000000894d */ /* 0x000fea0003800000 */
[----:B--2---:R-:W1:Y:S01]  /*0f10*/  LDS.128 R8, [R22+0x1b00] ;  /* 0x001b000016087984 */ /* 0x004e620000000c00 */
[----:B------:R-:W-:-:S04]  /*0f20*/  VIADD R23, R23, 0x24000 ;  /* 0x0002400017177836 */ /* 0x000fc80000000000 */
[----:B------:R-:W-:-:S05]  /*0f30*/  IMAD.WIDE R6, R23, 0x2, R6 ;  /* 0x0000000217067825 */ /* 0x000fca00078e0206 */
[----:B-1----:R-:W-:Y:S01]  /*0f40*/  STG.E.128 desc[UR10][R6.64], R8 ;  /* 0x0000000806007986 */ /* 0x002fe2000c101d0a */
[----:B------:R-:W-:Y:S05]  /*0f50*/  EXIT ;  /* 0x000000000000794d */ /* 0x000fea0003800000 */
.L_x_1:
[----:B------:R-:W-:-:S00]  /*0f60*/  BRA `(.L_x_1) ;  /* 0xfffffffc00fc7947 */ /* 0x000fc0000383ffff */
[----:B------:R-:W-:-:S00]  /*0f70*/  NOP ;  /* 0x0000000000007918 */ /* 0x000fc00000000000 */
        /* <DEDUP_REMOVED lines=8> */
.L_x_2:


//--------------------- .nv.shared.triton_mm      --------------------------
	.section	.nv.shared.triton_mm,"aw",@nobits
	.sectionflags	@""
	.align	16
	.zero		1024


//--------------------- .nv.constant0.triton_mm   --------------------------
	.section	.nv.constant0.triton_mm,"a",@progbits
	.sectionflags	@""
	.align	4
.nv.constant0.triton_mm:
	.zero		556
